	.headerflags	@"EF_CUDA_TEXMODE_UNIFIED EF_CUDA_64BIT_ADDRESS EF_CUDA_ACCELERATORS EF_CUDA_SM90 EF_CUDA_VIRTUAL_SM(EF_CUDA_SM90)"
	.elftype	@"ET_EXEC"


//--------------------- .nv.info                  --------------------------
	.section	.nv.info,"",@"SHT_CUDA_INFO"
	.align	4


	//----- nvinfo : EIATTR_REGCOUNT
	.align		4
        /*0000*/ 	.byte	0x04, 0x2f
        /*0002*/ 	.short	(.L_1 - .L_0)
	.align		4
.L_0:
        /*0004*/ 	.word	index@(triton_poi_fused_convolution_34)
        /*0008*/ 	.word	0x00000012


	//----- nvinfo : EIATTR_MIN_STACK_SIZE
	.align		4
.L_1:
        /*000c*/ 	.byte	0x04, 0x12
        /*000e*/ 	.short	(.L_3 - .L_2)
	.align		4
.L_2:
        /*0010*/ 	.word	index@(triton_poi_fused_convolution_34)
        /*0014*/ 	.word	0x00000000


	//----- nvinfo : EIATTR_FRAME_SIZE
	.align		4
.L_3:
        /*0018*/ 	.byte	0x04, 0x11
        /*001a*/ 	.short	(.L_5 - .L_4)
	.align		4
.L_4:
        /*001c*/ 	.word	index@(triton_poi_fused_convolution_34)
        /*0020*/ 	.word	0x00000000


	//----- nvinfo : EIATTR_MIN_STACK_SIZE
	.align		4
.L_5:
        /*0024*/ 	.byte	0x04, 0x12
        /*0026*/ 	.short	(.L_7 - .L_6)
	.align		4
.L_6:
        /*0028*/ 	.word	index@(triton_poi_fused_convolution_34)
        /*002c*/ 	.word	0x00000000
.L_7:


//--------------------- .nv.info.triton_poi_fused_convolution_34 --------------------------
	.section	.nv.info.triton_poi_fused_convolution_34,"",@"SHT_CUDA_INFO"
	.sectionflags	@""
	.align	4


	//----- nvinfo : EIATTR_CUDA_API_VERSION
	.align		4
        /*0000*/ 	.byte	0x04, 0x37
        /*0002*/ 	.short	(.L_9 - .L_8)
.L_8:
        /*0004*/ 	.word	0x0000007c


	//----- nvinfo : EIATTR_KPARAM_INFO
	.align		4
.L_9:
        /*0008*/ 	.byte	0x04, 0x17
        /*000a*/ 	.short	(.L_11 - .L_10)
.L_10:
        /*000c*/ 	.word	0x00000000
        /*0010*/ 	.short	0x0002
        /*0012*/ 	.short	0x0010
        /*0014*/ 	.byte	0x00, 0xf0, 0x11, 0x00


	//----- nvinfo : EIATTR_KPARAM_INFO
	.align		4
.L_11:
        /*0018*/ 	.byte	0x04, 0x17
        /*001a*/ 	.short	(.L_13 - .L_12)
.L_12:
        /*001c*/ 	.word	0x00000000
        /*0020*/ 	.short	0x0001
        /*0022*/ 	.short	0x0008
        /*0024*/ 	.byte	0x00, 0xf4, 0x21, 0x00


	//----- nvinfo : EIATTR_KPARAM_INFO
	.align		4
.L_13:
        /*0028*/ 	.byte	0x04, 0x17
        /*002a*/ 	.short	(.L_15 - .L_14)
.L_14:
        /*002c*/ 	.word	0x00000000
        /*0030*/ 	.short	0x0000
        /*0032*/ 	.short	0x0000
        /*0034*/ 	.byte	0x00, 0xf4, 0x21, 0x00


	//----- nvinfo : EIATTR_SPARSE_MMA_MASK
	.align		4
.L_15:
        /*0038*/ 	.byte	0x03, 0x50
        /*003a*/ 	.short	0x0000


	//----- nvinfo : EIATTR_MAXREG_COUNT
	.align		4
        /*003c*/ 	.byte	0x03, 0x1b
        /*003e*/ 	.short	0x00ff


	//----- nvinfo : EIATTR_EXIT_INSTR_OFFSETS
	.align		4
        /*0040*/ 	.byte	0x04, 0x1c
        /*0042*/ 	.short	(.L_17 - .L_16)


	//   ....[0]....
.L_16:
        /*0044*/ 	.word	0x00000260


	//----- nvinfo : EIATTR_REQNTID
	.align		4
.L_17:
        /*0048*/ 	.byte	0x04, 0x10
        /*004a*/ 	.short	(.L_19 - .L_18)
.L_18:
        /*004c*/ 	.word	0x00000080
        /*0050*/ 	.word	0x00000001
        /*0054*/ 	.word	0x00000001


	//----- nvinfo : EIATTR_CBANK_PARAM_SIZE
	.align		4
.L_19:
        /*0058*/ 	.byte	0x03, 0x19
        /*005a*/ 	.short	0x0014


	//----- nvinfo : EIATTR_PARAM_CBANK
	.align		4
        /*005c*/ 	.byte	0x04, 0x0a
        /*005e*/ 	.short	(.L_21 - .L_20)
	.align		4
.L_20:
        /*0060*/ 	.word	index@(.nv.constant0.triton_poi_fused_convolution_34)
        /*0064*/ 	.short	0x0210
        /*0066*/ 	.short	0x0014


	//----- nvinfo : EIATTR_SW_WAR
	.align		4
.L_21:
        /*0068*/ 	.byte	0x04, 0x36
        /*006a*/ 	.short	(.L_23 - .L_22)
.L_22:
        /*006c*/ 	.word	0x00000008
.L_23:


//--------------------- .nv.callgraph             --------------------------
	.section	.nv.callgraph,"",@"SHT_CUDA_CALLGRAPH"
	.align	4
	.sectionentsize	8
	.align		4
        /*0000*/ 	.word	0x00000000
	.align		4
        /*0004*/ 	.word	0xffffffff
	.align		4
        /*0008*/ 	.word	0x00000000
	.align		4
        /*000c*/ 	.word	0xfffffffe
	.align		4
        /*0010*/ 	.word	0x00000000
	.align		4
        /*0014*/ 	.word	0xfffffffd
	.align		4
        /*0018*/ 	.word	0x00000000
	.align		4
        /*001c*/ 	.word	0xfffffffc


//--------------------- .text.triton_poi_fused_convolution_34 --------------------------
	.section	.text.triton_poi_fused_convolution_34,"ax",@progbits
	.align	128
        .global         triton_poi_fused_convolution_34
        .type           triton_poi_fused_convolution_34,@function
        .size           triton_poi_fused_convolution_34,(.L_x_1 - triton_poi_fused_convolution_34)
        .other          triton_poi_fused_convolution_34,@"STO_CUDA_ENTRY STV_DEFAULT"
triton_poi_fused_convolution_34:
.text.triton_poi_fused_convolution_34:
[----:B------:R-:W-:Y:S01]  /*0000*/  LDC R1, c[0x0][0x28] ;  /* 0x00000a00ff017b82 */ /* 0x000fe20000000800 */
[----:B------:R-:W1:Y:S07]  /*0010*/  S2R R0, SR_TID.X ;  /* 0x0000000000007919 */ /* 0x000e6e0000002100 */
[----:B------:R-:W2:Y:S01]  /*0020*/  LDC.64 R2, c[0x0][0x218] ;  /* 0x00008600ff027b82 */ /* 0x000ea20000000a00 */
[----:B------:R-:W-:Y:S01]  /*0030*/  ULDC.64 UR4, c[0x0][0x208] ;  /* 0x0000820000047ab9 */ /* 0x000fe20000000a00 */
[----:B------:R-:W3:Y:S06]  /*0040*/  S2R R5, SR_CTAID.X ;  /* 0x0000000000057919 */ /* 0x000eec0000002500 */
[----:B------:R-:W4:Y:S01]  /*0050*/  LDC.64 R8, c[0x0][0x210] ;  /* 0x00008400ff087b82 */ /* 0x000f220000000a00 */
[----:B-1----:R-:W-:-:S02]  /*0060*/  SHF.L.U32 R0, R0, 0x2, RZ ;  /* 0x0000000200007819 */ /* 0x002fc400000006ff */
[----:B---3--:R-:W-:Y:S02]  /*0070*/  SHF.R.S32.HI R4, RZ, 0x15, R5 ;  /* 0x00000015ff047819 */ /* 0x008fe40000011405 */
[----:B------:R-:W-:Y:S02]  /*0080*/  LOP3.LUT R0, R0, 0x1fc, RZ, 0xc0, !PT ;  /* 0x000001fc00007812 */ /* 0x000fe400078ec0ff */
[----:B------:R-:W-:Y:S02]  /*0090*/  SGXT R4, R4, 0x1 ;  /* 0x000000010404781a */ /* 0x000fe40000000200 */
[----:B------:R-:W-:-:S04]  /*00a0*/  LEA R5, R5, R0, 0xa ;  /* 0x0000000005057211 */ /* 0x000fc800078e50ff */
[----:B------:R-:W-:Y:S01]  /*00b0*/  LEA.HI R4, R4, R5, RZ, 0xc ;  /* 0x0000000504047211 */ /* 0x000fe200078f60ff */
[----:B----4-:R-:W-:-:S04]  /*00c0*/  IMAD.WIDE R8, R5, 0x4, R8 ;  /* 0x0000000405087825 */ /* 0x010fc800078e0208 */
[----:B------:R-:W-:Y:S01]  /*00d0*/  VIADD R0, R4, 0x200 ;  /* 0x0000020004007836 */ /* 0x000fe20000000000 */
[----:B------:R-:W-:-:S04]  /*00e0*/  SHF.R.S32.HI R4, RZ, 0xc, R4 ;  /* 0x0000000cff047819 */ /* 0x000fc80000011404 */
[----:B------:R-:W-:Y:S02]  /*00f0*/  SHF.R.S32.HI R0, RZ, 0xc, R0 ;  /* 0x0000000cff007819 */ /* 0x000fe40000011400 */
[----:B------:R-:W-:Y:S02]  /*0100*/  LEA.HI R6, R4, R4, RZ, 0x6 ;  /* 0x0000000404067211 */ /* 0x000fe400078f30ff */
[----:B------:R-:W-:Y:S02]  /*0110*/  LEA.HI R10, R0, R0, RZ, 0x6 ;  /* 0x00000000000a7211 */ /* 0x000fe400078f30ff */
[----:B------:R-:W-:Y:S02]  /*0120*/  LOP3.LUT R7, R6, 0xffffffc0, RZ, 0xc0, !PT ;  /* 0xffffffc006077812 */ /* 0x000fe400078ec0ff */
[----:B------:R-:W-:Y:S02]  /*0130*/  LOP3.LUT R11, R10, 0xffffffc0, RZ, 0xc0, !PT ;  /* 0xffffffc00a0b7812 */ /* 0x000fe400078ec0ff */
[----:B------:R-:W-:-:S03]  /*0140*/  IADD3 R7, R4, -R7, RZ ;  /* 0x8000000704077210 */ /* 0x000fc60007ffe0ff */
[----:B------:R-:W-:Y:S02]  /*0150*/  IMAD.IADD R13, R0, 0x1, -R11 ;  /* 0x00000001000d7824 */ /* 0x000fe400078e0a0b */
[--C-:B--2---:R-:W-:Y:S02]  /*0160*/  IMAD.WIDE R10, R7, 0x4, R2.reuse ;  /* 0x00000004070a7825 */ /* 0x104fe400078e0202 */
[----:B------:R-:W2:Y:S02]  /*0170*/  LDG.E.128 R4, desc[UR4][R8.64] ;  /* 0x0000000408047981 */ /* 0x000ea4000c1e1d00 */
[----:B------:R-:W-:Y:S02]  /*0180*/  IMAD.WIDE R2, R13, 0x4, R2 ;  /* 0x000000040d027825 */ /* 0x000fe400078e0202 */
[----:B------:R-:W2:Y:S04]  /*0190*/  LDG.E.EL R10, desc[UR4][R10.64] ;  /* 0x000000040a0a7981 */ /* 0x000ea8000c2e1900 */
[----:B------:R-:W3:Y:S04]  /*01a0*/  LDG.E.EL R2, desc[UR4][R2.64] ;  /* 0x0000000402027981 */ /* 0x000ee8000c2e1900 */
[----:B------:R-:W3:Y:S01]  /*01b0*/  LDG.E.128 R12, desc[UR4][R8.64+0x800] ;  /* 0x00080004080c7981 */ /* 0x000ee2000c1e1d00 */
[--C-:B--2---:R-:W-:Y:S01]  /*01c0*/  FADD R4, R4, R10.reuse ;  /* 0x0000000a04047221 */ /* 0x104fe20000000000 */
[--C-:B------:R-:W-:Y:S01]  /*01d0*/  FADD R5, R5, R10.reuse ;  /* 0x0000000a05057221 */ /* 0x100fe20000000000 */
[--C-:B------:R-:W-:Y:S01]  /*01e0*/  FADD R6, R6, R10.reuse ;  /* 0x0000000a06067221 */ /* 0x100fe20000000000 */
[----:B------:R-:W-:Y:S01]  /*01f0*/  FADD R7, R7, R10 ;  /* 0x0000000a07077221 */ /* 0x000fe20000000000 */
[--C-:B---3--:R-:W-:Y:S01]  /*0200*/  FADD R12, R12, R2.reuse ;  /* 0x000000020c0c7221 */ /* 0x108fe20000000000 */
[--C-:B------:R-:W-:Y:S01]  /*0210*/  FADD R13, R13, R2.reuse ;  /* 0x000000020d0d7221 */ /* 0x100fe20000000000 */
[--C-:B------:R-:W-:Y:S01]  /*0220*/  FADD R14, R14, R2.reuse ;  /* 0x000000020e0e7221 */ /* 0x100fe20000000000 */
[----:B------:R-:W-:Y:S01]  /*0230*/  FADD R15, R15, R2 ;  /* 0x000000020f0f7221 */ /* 0x000fe20000000000 */
[----:B------:R-:W-:Y:S04]  /*0240*/  STG.E.128 desc[UR4][R8.64], R4 ;  /* 0x0000000408007986 */ /* 0x000fe8000c101d04 */
[----:B------:R-:W-:Y:S01]  /*0250*/  STG.E.128 desc[UR4][R8.64+0x800], R12 ;  /* 0x0008000c08007986 */ /* 0x000fe2000c101d04 */
[----:B------:R-:W-:Y:S05]  /*0260*/  EXIT ;  /* 0x000000000000794d */ /* 0x000fea0003800000 */
.L_x_0:
[----:B------:R-:W-:-:S00]  /*0270*/  BRA `(.L_x_0) ;  /* 0xfffffffc00fc7947 */ /* 0x000fc0000383ffff */
[----:B------:R-:W-:-:S00]  /*0280*/  NOP ;  /* 0x0000000000007918 */ /* 0x000fc00000000000 */
[----:B------:R-:W-:-:S00]  /*0290*/  NOP ;  /* 0x0000000000007918 */ /* 0x000fc00000000000 */
[----:B------:R-:W-:-:S00]  /*02a0*/  NOP ;  /* 0x0000000000007918 */ /* 0x000fc00000000000 */
[----:B------:R-:W-:-:S00]  /*02b0*/  NOP ;  /* 0x0000000000007918 */ /* 0x000fc00000000000 */
[----:B------:R-:W-:-:S00]  /*02c0*/  NOP ;  /* 0x0000000000007918 */ /* 0x000fc00000000000 */
[----:B------:R-:W-:-:S00]  /*02d0*/  NOP ;  /* 0x0000000000007918 */ /* 0x000fc00000000000 */
[----:B------:R-:W-:-:S00]  /*02e0*/  NOP ;  /* 0x0000000000007918 */ /* 0x000fc00000000000 */
[----:B------:R-:W-:-:S00]  /*02f0*/  NOP ;  /* 0x0000000000007918 */ /* 0x000fc00000000000 */
.L_x_1:


//--------------------- .nv.constant0.triton_poi_fused_convolution_34 --------------------------
	.section	.nv.constant0.triton_poi_fused_convolution_34,"a",@progbits
	.sectionflags	@""
	.align	4
.nv.constant0.triton_poi_fused_convolution_34:
	.zero		548
